	.headerflags	@"EF_CUDA_TEXMODE_UNIFIED EF_CUDA_64BIT_ADDRESS EF_CUDA_ACCELERATORS EF_CUDA_SM90 EF_CUDA_VIRTUAL_SM(EF_CUDA_SM90)"
	.elftype	@"ET_EXEC"


//--------------------- .nv.info                  --------------------------
	.section	.nv.info,"",@"SHT_CUDA_INFO"
	.align	4


	//----- nvinfo : EIATTR_REGCOUNT
	.align		4
        /*0000*/ 	.byte	0x04, 0x2f
        /*0002*/ 	.short	(.L_3 - .L_2)
	.align		4
.L_2:
        /*0004*/ 	.word	index@(triton_poi_fused__native_batch_norm_legit_no_training_add_relu_27)
        /*0008*/ 	.word	0x00000020


	//----- nvinfo : EIATTR_MIN_STACK_SIZE
	.align		4
.L_3:
        /*000c*/ 	.byte	0x04, 0x12
        /*000e*/ 	.short	(.L_5 - .L_4)
	.align		4
.L_4:
        /*0010*/ 	.word	index@(triton_poi_fused__native_batch_norm_legit_no_training_add_relu_27)
        /*0014*/ 	.word	0x00000000


	//----- nvinfo : EIATTR_FRAME_SIZE
	.align		4
.L_5:
        /*0018*/ 	.byte	0x04, 0x11
        /*001a*/ 	.short	(.L_7 - .L_6)
	.align		4
.L_6:
        /*001c*/ 	.word	index@(triton_poi_fused__native_batch_norm_legit_no_training_add_relu_27)
        /*0020*/ 	.word	0x00000000


	//----- nvinfo : EIATTR_MIN_STACK_SIZE
	.align		4
.L_7:
        /*0024*/ 	.byte	0x04, 0x12
        /*0026*/ 	.short	(.L_9 - .L_8)
	.align		4
.L_8:
        /*0028*/ 	.word	index@(triton_poi_fused__native_batch_norm_legit_no_training_add_relu_27)
        /*002c*/ 	.word	0x00000000
.L_9:


//--------------------- .nv.info.triton_poi_fused__native_batch_norm_legit_no_training_add_relu_27 --------------------------
	.section	.nv.info.triton_poi_fused__native_batch_norm_legit_no_training_add_relu_27,"",@"SHT_CUDA_INFO"
	.sectionflags	@""
	.align	4


	//----- nvinfo : EIATTR_CUDA_API_VERSION
	.align		4
        /*0000*/ 	.byte	0x04, 0x37
        /*0002*/ 	.short	(.L_11 - .L_10)
.L_10:
        /*0004*/ 	.word	0x0000007c


	//----- nvinfo : EIATTR_KPARAM_INFO
	.align		4
.L_11:
        /*0008*/ 	.byte	0x04, 0x17
        /*000a*/ 	.short	(.L_13 - .L_12)
.L_12:
        /*000c*/ 	.word	0x00000000
        /*0010*/ 	.short	0x000c
        /*0012*/ 	.short	0x0060
        /*0014*/ 	.byte	0x00, 0xf0, 0x11, 0x00


	//----- nvinfo : EIATTR_KPARAM_INFO
	.align		4
.L_13:
        /*0018*/ 	.byte	0x04, 0x17
        /*001a*/ 	.short	(.L_15 - .L_14)
.L_14:
        /*001c*/ 	.word	0x00000000
        /*0020*/ 	.short	0x000b
        /*0022*/ 	.short	0x0058
        /*0024*/ 	.byte	0x00, 0xf4, 0x21, 0x00


	//----- nvinfo : EIATTR_KPARAM_INFO
	.align		4
.L_15:
        /*0028*/ 	.byte	0x04, 0x17
        /*002a*/ 	.short	(.L_17 - .L_16)
.L_16:
        /*002c*/ 	.word	0x00000000
        /*0030*/ 	.short	0x000a
        /*0032*/ 	.short	0x0050
        /*0034*/ 	.byte	0x00, 0xf4, 0x21, 0x00


	//----- nvinfo : EIATTR_KPARAM_INFO
	.align		4
.L_17:
        /*0038*/ 	.byte	0x04, 0x17
        /*003a*/ 	.short	(.L_19 - .L_18)
.L_18:
        /*003c*/ 	.word	0x00000000
        /*0040*/ 	.short	0x0009
        /*0042*/ 	.short	0x0048
        /*0044*/ 	.byte	0x00, 0xf4, 0x21, 0x00


	//----- nvinfo : EIATTR_KPARAM_INFO
	.align		4
.L_19:
        /*0048*/ 	.byte	0x04, 0x17
        /*004a*/ 	.short	(.L_21 - .L_20)
.L_20:
        /*004c*/ 	.word	0x00000000
        /*0050*/ 	.short	0x0008
        /*0052*/ 	.short	0x0040
        /*0054*/ 	.byte	0x00, 0xf4, 0x21, 0x00


	//----- nvinfo : EIATTR_KPARAM_INFO
	.align		4
.L_21:
        /*0058*/ 	.byte	0x04, 0x17
        /*005a*/ 	.short	(.L_23 - .L_22)
.L_22:
        /*005c*/ 	.word	0x00000000
        /*0060*/ 	.short	0x0007
        /*0062*/ 	.short	0x0038
        /*0064*/ 	.byte	0x00, 0xf4, 0x21, 0x00


	//----- nvinfo : EIATTR_KPARAM_INFO
	.align		4
.L_23:
        /*0068*/ 	.byte	0x04, 0x17
        /*006a*/ 	.short	(.L_25 - .L_24)
.L_24:
        /*006c*/ 	.word	0x00000000
        /*0070*/ 	.short	0x0006
        /*0072*/ 	.short	0x0030
        /*0074*/ 	.byte	0x00, 0xf4, 0x21, 0x00


	//----- nvinfo : EIATTR_KPARAM_INFO
	.align		4
.L_25:
        /*0078*/ 	.byte	0x04, 0x17
        /*007a*/ 	.short	(.L_27 - .L_26)
.L_26:
        /*007c*/ 	.word	0x00000000
        /*0080*/ 	.short	0x0005
        /*0082*/ 	.short	0x0028
        /*0084*/ 	.byte	0x00, 0xf4, 0x21, 0x00


	//----- nvinfo : EIATTR_KPARAM_INFO
	.align		4
.L_27:
        /*0088*/ 	.byte	0x04, 0x17
        /*008a*/ 	.short	(.L_29 - .L_28)
.L_28:
        /*008c*/ 	.word	0x00000000
        /*0090*/ 	.short	0x0004
        /*0092*/ 	.short	0x0020
        /*0094*/ 	.byte	0x00, 0xf4, 0x21, 0x00


	//----- nvinfo : EIATTR_KPARAM_INFO
	.align		4
.L_29:
        /*0098*/ 	.byte	0x04, 0x17
        /*009a*/ 	.short	(.L_31 - .L_30)
.L_30:
        /*009c*/ 	.word	0x00000000
        /*00a0*/ 	.short	0x0003
        /*00a2*/ 	.short	0x0018
        /*00a4*/ 	.byte	0x00, 0xf4, 0x21, 0x00


	//----- nvinfo : EIATTR_KPARAM_INFO
	.align		4
.L_31:
        /*00a8*/ 	.byte	0x04, 0x17
        /*00aa*/ 	.short	(.L_33 - .L_32)
.L_32:
        /*00ac*/ 	.word	0x00000000
        /*00b0*/ 	.short	0x0002
        /*00b2*/ 	.short	0x0010
        /*00b4*/ 	.byte	0x00, 0xf4, 0x21, 0x00


	//----- nvinfo : EIATTR_KPARAM_INFO
	.align		4
.L_33:
        /*00b8*/ 	.byte	0x04, 0x17
        /*00ba*/ 	.short	(.L_35 - .L_34)
.L_34:
        /*00bc*/ 	.word	0x00000000
        /*00c0*/ 	.short	0x0001
        /*00c2*/ 	.short	0x0008
        /*00c4*/ 	.byte	0x00, 0xf4, 0x21, 0x00


	//----- nvinfo : EIATTR_KPARAM_INFO
	.align		4
.L_35:
        /*00c8*/ 	.byte	0x04, 0x17
        /*00ca*/ 	.short	(.L_37 - .L_36)
.L_36:
        /*00cc*/ 	.word	0x00000000
        /*00d0*/ 	.short	0x0000
        /*00d2*/ 	.short	0x0000
        /*00d4*/ 	.byte	0x00, 0xf4, 0x21, 0x00


	//----- nvinfo : EIATTR_SPARSE_MMA_MASK
	.align		4
.L_37:
        /*00d8*/ 	.byte	0x03, 0x50
        /*00da*/ 	.short	0x0000


	//----- nvinfo : EIATTR_MAXREG_COUNT
	.align		4
        /*00dc*/ 	.byte	0x03, 0x1b
        /*00de*/ 	.short	0x00ff


	//----- nvinfo : EIATTR_EXIT_INSTR_OFFSETS
	.align		4
        /*00e0*/ 	.byte	0x04, 0x1c
        /*00e2*/ 	.short	(.L_39 - .L_38)


	//   ....[0]....
.L_38:
        /*00e4*/ 	.word	0x000005b0


	//   ....[1]....
        /*00e8*/ 	.word	0x000005d0


	//----- nvinfo : EIATTR_REQNTID
	.align		4
.L_39:
        /*00ec*/ 	.byte	0x04, 0x10
        /*00ee*/ 	.short	(.L_41 - .L_40)
.L_40:
        /*00f0*/ 	.word	0x00000080
        /*00f4*/ 	.word	0x00000001
        /*00f8*/ 	.word	0x00000001


	//----- nvinfo : EIATTR_CBANK_PARAM_SIZE
	.align		4
.L_41:
        /*00fc*/ 	.byte	0x03, 0x19
        /*00fe*/ 	.short	0x0064


	//----- nvinfo : EIATTR_PARAM_CBANK
	.align		4
        /*0100*/ 	.byte	0x04, 0x0a
        /*0102*/ 	.short	(.L_43 - .L_42)
	.align		4
.L_42:
        /*0104*/ 	.word	index@(.nv.constant0.triton_poi_fused__native_batch_norm_legit_no_training_add_relu_27)
        /*0108*/ 	.short	0x0210
        /*010a*/ 	.short	0x0064


	//----- nvinfo : EIATTR_SW_WAR
	.align		4
.L_43:
        /*010c*/ 	.byte	0x04, 0x36
        /*010e*/ 	.short	(.L_45 - .L_44)
.L_44:
        /*0110*/ 	.word	0x00000008
.L_45:


//--------------------- .nv.callgraph             --------------------------
	.section	.nv.callgraph,"",@"SHT_CUDA_CALLGRAPH"
	.align	4
	.sectionentsize	8
	.align		4
        /*0000*/ 	.word	0x00000000
	.align		4
        /*0004*/ 	.word	0xffffffff
	.align		4
        /*0008*/ 	.word	0x00000000
	.align		4
        /*000c*/ 	.word	0xfffffffe
	.align		4
        /*0010*/ 	.word	0x00000000
	.align		4
        /*0014*/ 	.word	0xfffffffd
	.align		4
        /*0018*/ 	.word	0x00000000
	.align		4
        /*001c*/ 	.word	0xfffffffc


//--------------------- .nv.constant4             --------------------------
	.section	.nv.constant4,"a",@progbits
	.align	8
	.align		8
.nv.constant4:
        /*0000*/ 	.dword	_$_str
	.align		8
        /*0008*/ 	.dword	_$_str_$_2


//--------------------- .text.triton_poi_fused__native_batch_norm_legit_no_training_add_relu_27 --------------------------
	.section	.text.triton_poi_fused__native_batch_norm_legit_no_training_add_relu_27,"ax",@progbits
	.align	128
        .global         triton_poi_fused__native_batch_norm_legit_no_training_add_relu_27
        .type           triton_poi_fused__native_batch_norm_legit_no_training_add_relu_27,@function
        .size           triton_poi_fused__native_batch_norm_legit_no_training_add_relu_27,(.L_x_1 - triton_poi_fused__native_batch_norm_legit_no_training_add_relu_27)
        .other          triton_poi_fused__native_batch_norm_legit_no_training_add_relu_27,@"STO_CUDA_ENTRY STV_DEFAULT"
triton_poi_fused__native_batch_norm_legit_no_training_add_relu_27:
.text.triton_poi_fused__native_batch_norm_legit_no_training_add_relu_27:
[----:B------:R-:W0:Y:S01]  /*0000*/  LDC R1, c[0x0][0x28] ;  /* 0x00000a00ff017b82 */ /* 0x000e220000000800 */
[----:B------:R-:W1:Y:S07]  /*0010*/  S2R R2, SR_TID.X ;  /* 0x0000000000027919 */ /* 0x000e6e0000002100 */
[----:B------:R-:W2:Y:S01]  /*0020*/  LDC.64 R20, c[0x0][0x228] ;  /* 0x00008a00ff147b82 */ /* 0x000ea20000000a00 */
[----:B------:R-:W-:Y:S01]  /*0030*/  CS2R R24, SRZ ;  /* 0x0000000000187805 */ /* 0x000fe2000001ff00 */
[----:B------:R-:W-:Y:S01]  /*0040*/  ULDC.64 UR4, c[0x0][0x208] ;  /* 0x0000820000047ab9 */ /* 0x000fe20000000a00 */
[----:B------:R-:W3:Y:S01]  /*0050*/  S2R R3, SR_CTAID.X ;  /* 0x0000000000037919 */ /* 0x000ee20000002500 */
[----:B------:R-:W-:-:S04]  /*0060*/  CS2R R6, SRZ ;  /* 0x0000000000067805 */ /* 0x000fc8000001ff00 */
[----:B------:R-:W4:Y:S08]  /*0070*/  LDC.64 R28, c[0x0][0x250] ;  /* 0x00009400ff1c7b82 */ /* 0x000f300000000a00 */
[----:B------:R-:W5:Y:S08]  /*0080*/  LDC.64 R22, c[0x0][0x218] ;  /* 0x00008600ff167b82 */ /* 0x000f700000000a00 */
[----:B------:R-:W2:Y:S01]  /*0090*/  LDC.64 R8, c[0x0][0x220] ;  /* 0x00008800ff087b82 */ /* 0x000ea20000000a00 */
[----:B-1----:R-:W-:-:S07]  /*00a0*/  LOP3.LUT R2, R2, 0x7f, RZ, 0xc0, !PT ;  /* 0x0000007f02027812 */ /* 0x002fce00078ec0ff */
[----:B------:R-:W1:Y:S01]  /*00b0*/  LDC.64 R26, c[0x0][0x240] ;  /* 0x00009000ff1a7b82 */ /* 0x000e620000000a00 */
[----:B---3--:R-:W-:Y:S02]  /*00c0*/  SHF.R.S32.HI R0, RZ, 0x18, R3 ;  /* 0x00000018ff007819 */ /* 0x008fe40000011403 */
[----:B------:R-:W-:Y:S02]  /*00d0*/  LEA R2, R3, R2, 0x7 ;  /* 0x0000000203027211 */ /* 0x000fe400078e38ff */
[----:B------:R-:W-:-:S03]  /*00e0*/  SGXT R3, R0, 0x1 ;  /* 0x000000010003781a */ /* 0x000fc60000000200 */
[----:B------:R-:W3:Y:S01]  /*00f0*/  LDC.64 R10, c[0x0][0x248] ;  /* 0x00009200ff0a7b82 */ /* 0x000ee20000000a00 */
[----:B------:R-:W-:Y:S02]  /*0100*/  ISETP.GE.AND P0, PT, R2, 0x1200, PT ;  /* 0x000012000200780c */ /* 0x000fe40003f06270 */
[----:B------:R-:W-:-:S04]  /*0110*/  LEA.HI R3, R3, R2, RZ, 0x4 ;  /* 0x0000000203037211 */ /* 0x000fc800078f20ff */
[----:B------:R-:W-:Y:S01]  /*0120*/  SHF.R.S32.HI R3, RZ, 0x4, R3 ;  /* 0x00000004ff037819 */ /* 0x000fe20000011403 */
[----:B------:R-:W3:Y:S04]  /*0130*/  LDC.64 R12, c[0x0][0x230] ;  /* 0x00008c00ff0c7b82 */ /* 0x000ee80000000a00 */
[----:B------:R-:W-:-:S04]  /*0140*/  IMAD.HI R0, R3, 0x38e38e39, RZ ;  /* 0x38e38e3903007827 */ /* 0x000fc800078e02ff */
[----:B------:R-:W3:Y:S01]  /*0150*/  LDC.64 R14, c[0x0][0x238] ;  /* 0x00008e00ff0e7b82 */ /* 0x000ee20000000a00 */
[----:B------:R-:W-:-:S04]  /*0160*/  SHF.R.U32.HI R5, RZ, 0x1f, R0 ;  /* 0x0000001fff057819 */ /* 0x000fc80000011600 */
[----:B------:R-:W-:-:S03]  /*0170*/  LEA.HI.SX32 R0, R0, R5, 0x1c ;  /* 0x0000000500007211 */ /* 0x000fc600078fe2ff */
[----:B------:R-:W3:Y:S02]  /*0180*/  LDC.64 R16, c[0x0][0x258] ;  /* 0x00009600ff107b82 */ /* 0x000ee40000000a00 */
[----:B------:R-:W-:-:S04]  /*0190*/  IMAD R5, R0, -0x48, R3 ;  /* 0xffffffb800057824 */ /* 0x000fc800078e0203 */
[C---:B--2---:R-:W-:Y:S02]  /*01a0*/  IMAD.WIDE R20, R5.reuse, 0x4, R20 ;  /* 0x0000000405147825 */ /* 0x044fe400078e0214 */
[----:B------:R-:W2:Y:S02]  /*01b0*/  LDC.64 R18, c[0x0][0x260] ;  /* 0x00009800ff127b82 */ /* 0x000ea40000000a00 */
[----:B----4-:R-:W-:Y:S01]  /*01c0*/  IMAD.WIDE R28, R5, 0x4, R28 ;  /* 0x00000004051c7825 */ /* 0x010fe200078e021c */
[----:B------:R4:W2:Y:S04]  /*01d0*/  @!P0 LDG.E.EL R24, desc[UR4][R20.64] ;  /* 0x0000000414188981 */ /* 0x0008a8000c2e1900 */
[----:B------:R1:W2:Y:S01]  /*01e0*/  @!P0 LDG.E.EL R6, desc[UR4][R28.64] ;  /* 0x000000041c068981 */ /* 0x0002a2000c2e1900 */
[----:B------:R-:W-:-:S02]  /*01f0*/  HFMA2.MMA R0, -RZ, RZ, 0, 0 ;  /* 0x00000000ff007435 */ /* 0x000fc400000001ff */
[----:B------:R-:W-:Y:S01]  /*0200*/  HFMA2.MMA R4, -RZ, RZ, 0, 0 ;  /* 0x00000000ff047435 */ /* 0x000fe200000001ff */
[----:B-----5:R-:W-:Y:S01]  /*0210*/  IMAD.WIDE R22, R2, 0x4, R22 ;  /* 0x0000000402167825 */ /* 0x020fe200078e0216 */
[----:B----4-:R-:W4:Y:S01]  /*0220*/  LDC.64 R20, c[0x0][0x268] ;  /* 0x00009a00ff147b82 */ /* 0x010f220000000a00 */
[----:B------:R-:W-:Y:S02]  /*0230*/  MOV R3, RZ ;  /* 0x000000ff00037202 */ /* 0x000fe40000000f00 */
[----:B0-----:R-:W-:-:S04]  /*0240*/  IMAD.WIDE R8, R5, 0x4, R8 ;  /* 0x0000000405087825 */ /* 0x001fc800078e0208 */
[----:B-1----:R-:W-:Y:S01]  /*0250*/  IMAD.WIDE R26, R2, 0x4, R26 ;  /* 0x00000004021a7825 */ /* 0x002fe200078e021a */
[----:B------:R-:W5:Y:S03]  /*0260*/  @!P0 LDG.E R3, desc[UR4][R22.64] ;  /* 0x0000000416038981 */ /* 0x000f66000c1e1900 */
[----:B---3--:R-:W-:Y:S01]  /*0270*/  IMAD.WIDE R10, R5, 0x4, R10 ;  /* 0x00000004050a7825 */ /* 0x008fe200078e020a */
[----:B------:R-:W5:Y:S01]  /*0280*/  @!P0 LDG.E.EL R0, desc[UR4][R8.64] ;  /* 0x0000000408008981 */ /* 0x000f62000c2e1900 */
[----:B------:R-:W-:-:S03]  /*0290*/  HFMA2.MMA R28, -RZ, RZ, 0, 0 ;  /* 0x00000000ff1c7435 */ /* 0x000fc600000001ff */
[----:B------:R0:W3:Y:S01]  /*02a0*/  @!P0 LDG.E R4, desc[UR4][R26.64] ;  /* 0x000000041a048981 */ /* 0x0000e2000c1e1900 */
[----:B------:R-:W-:-:S03]  /*02b0*/  IMAD.WIDE R12, R5, 0x4, R12 ;  /* 0x00000004050c7825 */ /* 0x000fc600078e020c */
[----:B------:R1:W3:Y:S01]  /*02c0*/  @!P0 LDG.E.EL R7, desc[UR4][R10.64] ;  /* 0x000000040a078981 */ /* 0x0002e2000c2e1900 */
[----:B------:R-:W-:Y:S01]  /*02d0*/  IMAD.WIDE R14, R5, 0x4, R14 ;  /* 0x00000004050e7825 */ /* 0x000fe200078e020e */
[----:B0-----:R-:W-:-:S03]  /*02e0*/  MOV R26, RZ ;  /* 0x000000ff001a7202 */ /* 0x001fc60000000f00 */
[C---:B------:R-:W-:Y:S01]  /*02f0*/  IMAD.WIDE R16, R5.reuse, 0x4, R16 ;  /* 0x0000000405107825 */ /* 0x040fe200078e0210 */
[----:B------:R-:W3:Y:S03]  /*0300*/  @!P0 LDG.E.EL R25, desc[UR4][R14.64] ;  /* 0x000000040e198981 */ /* 0x000ee6000c2e1900 */
[----:B--2---:R-:W-:Y:S01]  /*0310*/  IMAD.WIDE R18, R5, 0x4, R18 ;  /* 0x0000000405127825 */ /* 0x004fe200078e0212 */
[----:B------:R-:W-:Y:S01]  /*0320*/  MOV R5, RZ ;  /* 0x000000ff00057202 */ /* 0x000fe20000000f00 */
[----:B------:R0:W2:Y:S01]  /*0330*/  @!P0 LDG.E.EL R26, desc[UR4][R12.64] ;  /* 0x000000040c1a8981 */ /* 0x0000a2000c2e1900 */
[----:B------:R-:W-:Y:S01]  /*0340*/  HFMA2.MMA R8, -RZ, RZ, 0, 0 ;  /* 0x00000000ff087435 */ /* 0x000fe200000001ff */
[C---:B----4-:R-:W-:Y:S01]  /*0350*/  IMAD.WIDE R20, R2.reuse, 0x4, R20 ;  /* 0x0000000402147825 */ /* 0x050fe200078e0214 */
[----:B-1----:R-:W1:Y:S01]  /*0360*/  LDC.64 R10, c[0x0][0x210] ;  /* 0x00008400ff0a7b82 */ /* 0x002e620000000a00 */
[----:B------:R-:W4:Y:S04]  /*0370*/  @!P0 LDG.E.EL R28, desc[UR4][R16.64] ;  /* 0x00000004101c8981 */ /* 0x000f28000c2e1900 */
[----:B------:R-:W4:Y:S04]  /*0380*/  @!P0 LDG.E.EL R5, desc[UR4][R18.64] ;  /* 0x0000000412058981 */ /* 0x000f28000c2e1900 */
[----:B------:R-:W4:Y:S01]  /*0390*/  @!P0 LDG.E R8, desc[UR4][R20.64] ;  /* 0x0000000414088981 */ /* 0x000f22000c1e1900 */
[----:B0-----:R-:W-:Y:S01]  /*03a0*/  MOV R13, 0x3e800000 ;  /* 0x3e800000000d7802 */ /* 0x001fe20000000f00 */
[----:B-1----:R-:W-:-:S04]  /*03b0*/  IMAD.WIDE R10, R2, 0x4, R10 ;  /* 0x00000004020a7825 */ /* 0x002fc800078e020a */
[----:B------:R-:W-:-:S04]  /*03c0*/  FADD R24, R24, 9.9999997473787516356e-06 ;  /* 0x3727c5ac18187421 */ /* 0x000fc80000000000 */
[----:B------:R-:W0:Y:S01]  /*03d0*/  MUFU.SQRT R9, R24 ;  /* 0x0000001800097308 */ /* 0x000e220000002000 */
[----:B------:R-:W-:-:S07]  /*03e0*/  FADD R6, R6, 9.9999997473787516356e-06 ;  /* 0x3727c5ac06067421 */ /* 0x000fce0000000000 */
[----:B------:R-:W1:Y:S01]  /*03f0*/  MUFU.SQRT R22, R6 ;  /* 0x0000000600167308 */ /* 0x000e620000002000 */
[C---:B0-----:R-:W-:Y:S02]  /*0400*/  FSETP.GT.AND P1, PT, R9.reuse, 8.50705917302346158658e+37, PT ;  /* 0x7e8000000900780b */ /* 0x041fe40003f24000 */
[----:B------:R-:W-:Y:S02]  /*0410*/  FSETP.GEU.AND P3, PT, R9, 1.175494350822287508e-38, PT ;  /* 0x008000000900780b */ /* 0x000fe40003f6e000 */
[C---:B-1----:R-:W-:Y:S02]  /*0420*/  FSETP.GT.AND P2, PT, R22.reuse, 8.50705917302346158658e+37, PT ;  /* 0x7e8000001600780b */ /* 0x042fe40003f44000 */
[----:B------:R-:W-:-:S07]  /*0430*/  FSETP.GEU.AND P4, PT, R22, 1.175494350822287508e-38, PT ;  /* 0x008000001600780b */ /* 0x000fce0003f8e000 */
[----:B------:R-:W-:-:S04]  /*0440*/  @P1 FMUL R9, R9, 0.25 ;  /* 0x3e80000009091820 */ /* 0x000fc80000400000 */
[----:B------:R-:W-:Y:S01]  /*0450*/  @!P3 FMUL R9, R9, 16777216 ;  /* 0x4b8000000909b820 */ /* 0x000fe20000400000 */
[----:B------:R-:W-:-:S05]  /*0460*/  @P2 FMUL R22, R22, 0.25 ;  /* 0x3e80000016162820 */ /* 0x000fca0000400000 */
[----:B------:R-:W0:Y:S01]  /*0470*/  MUFU.RCP R9, R9 ;  /* 0x0000000900097308 */ /* 0x000e220000001000 */
[----:B------:R-:W-:Y:S01]  /*0480*/  @!P4 FMUL R22, R22, 16777216 ;  /* 0x4b8000001616c820 */ /* 0x000fe20000400000 */
[----:B------:R-:W-:-:S06]  /*0490*/  FSEL R6, R13, 1, P1 ;  /* 0x3f8000000d067808 */ /* 0x000fcc0000800000 */
[----:B------:R-:W1:Y:S01]  /*04a0*/  MUFU.RCP R22, R22 ;  /* 0x0000001600167308 */ /* 0x000e620000001000 */
[----:B------:R-:W-:Y:S01]  /*04b0*/  FSEL R13, R13, 1, P2 ;  /* 0x3f8000000d0d7808 */ /* 0x000fe20001000000 */
[----:B------:R-:W-:Y:S01]  /*04c0*/  @!P3 FMUL R6, R6, 16777216 ;  /* 0x4b8000000606b820 */ /* 0x000fe20000400000 */
[----:B-----5:R-:W-:-:S03]  /*04d0*/  FADD R3, -R0, R3 ;  /* 0x0000000300037221 */ /* 0x020fc60000000100 */
[----:B------:R-:W-:Y:S01]  /*04e0*/  @!P4 FMUL R13, R13, 16777216 ;  /* 0x4b8000000d0dc820 */ /* 0x000fe20000400000 */
[----:B0-----:R-:W-:Y:S01]  /*04f0*/  FMUL R6, R9, R6 ;  /* 0x0000000609067220 */ /* 0x001fe20000400000 */
[----:B---3--:R-:W-:-:S03]  /*0500*/  FADD R4, -R7, R4 ;  /* 0x0000000407047221 */ /* 0x008fc60000000100 */
[----:B------:R-:W-:Y:S01]  /*0510*/  FMUL R6, R6, R3 ;  /* 0x0000000306067220 */ /* 0x000fe20000400000 */
[----:B-1----:R-:W-:-:S03]  /*0520*/  FMUL R13, R22, R13 ;  /* 0x0000000d160d7220 */ /* 0x002fc60000400000 */
[----:B--2---:R-:W-:Y:S01]  /*0530*/  FFMA R6, R6, R26, R25 ;  /* 0x0000001a06067223 */ /* 0x004fe20000000019 */
[----:B------:R-:W-:-:S03]  /*0540*/  FMUL R4, R13, R4 ;  /* 0x000000040d047220 */ /* 0x000fc60000400000 */
[----:B------:R-:W-:Y:S01]  /*0550*/  FADD R3, RZ, R6 ;  /* 0x00000006ff037221 */ /* 0x000fe20000000000 */
[----:B----4-:R-:W-:-:S04]  /*0560*/  FFMA R4, R4, R28, R5 ;  /* 0x0000001c04047223 */ /* 0x010fc80000000005 */
[----:B------:R-:W-:-:S04]  /*0570*/  FADD R3, R4, R3 ;  /* 0x0000000304037221 */ /* 0x000fc80000000000 */
[C---:B------:R-:W-:Y:S01]  /*0580*/  FADD R0, R3.reuse, R8 ;  /* 0x0000000803007221 */ /* 0x040fe20000000000 */
[----:B------:R-:W-:-:S04]  /*0590*/  FSETP.GEU.AND P1, PT, R3, -R8, PT ;  /* 0x800000080300720b */ /* 0x000fc80003f2e000 */
[----:B------:R-:W-:Y:S01]  /*05a0*/  FSEL R3, R0, RZ, P1 ;  /* 0x000000ff00037208 */ /* 0x000fe20000800000 */
[----:B------:R-:W-:Y:S08]  /*05b0*/  @P0 EXIT ;  /* 0x000000000000094d */ /* 0x000ff00003800000 */
[----:B------:R-:W-:Y:S01]  /*05c0*/  STG.E desc[UR4][R10.64], R3 ;  /* 0x000000030a007986 */ /* 0x000fe2000c101904 */
[----:B------:R-:W-:Y:S05]  /*05d0*/  EXIT ;  /* 0x000000000000794d */ /* 0x000fea0003800000 */
.L_x_0:
[----:B------:R-:W-:-:S00]  /*05e0*/  BRA `(.L_x_0) ;  /* 0xfffffffc00fc7947 */ /* 0x000fc0000383ffff */
[----:B------:R-:W-:-:S00]  /*05f0*/  NOP ;  /* 0x0000000000007918 */ /* 0x000fc00000000000 */
        /* <DEDUP_REMOVED lines=8> */
.L_x_1:


//--------------------- .nv.global.init           --------------------------
	.section	.nv.global.init,"aw",@progbits
.nv.global.init:
	.type		_$_str,@object
	.size		_$_str,(_$_str_$_2 - _$_str)
_$_str:
        /*0000*/ 	.byte	0x5f, 0x5f, 0x43, 0x55, 0x44, 0x41, 0x5f, 0x46, 0x54, 0x5a, 0x00
	.type		_$_str_$_2,@object
	.size		_$_str_$_2,(.L_1 - _$_str_$_2)
_$_str_$_2:
        /*000b*/ 	.byte	0x5f, 0x5f, 0x43, 0x55, 0x44, 0x41, 0x5f, 0x50, 0x52, 0x45, 0x43, 0x5f, 0x53, 0x51, 0x52, 0x54
        /*001b*/ 	.byte	0x00
.L_1:


//--------------------- .nv.constant0.triton_poi_fused__native_batch_norm_legit_no_training_add_relu_27 --------------------------
	.section	.nv.constant0.triton_poi_fused__native_batch_norm_legit_no_training_add_relu_27,"a",@progbits
	.sectionflags	@""
	.align	4
.nv.constant0.triton_poi_fused__native_batch_norm_legit_no_training_add_relu_27:
	.zero		628
